	.headerflags	@"EF_CUDA_TEXMODE_UNIFIED EF_CUDA_64BIT_ADDRESS EF_CUDA_ACCELERATORS EF_CUDA_SM90 EF_CUDA_VIRTUAL_SM(EF_CUDA_SM90)"
	.elftype	@"ET_EXEC"


//--------------------- .nv.info                  --------------------------
	.section	.nv.info,"",@"SHT_CUDA_INFO"
	.align	4


	//----- nvinfo : EIATTR_REGCOUNT
	.align		4
        /*0000*/ 	.byte	0x04, 0x2f
        /*0002*/ 	.short	(.L_1 - .L_0)
	.align		4
.L_0:
        /*0004*/ 	.word	index@(triton_poi_fused_convolution_0)
        /*0008*/ 	.word	0x0000000c


	//----- nvinfo : EIATTR_MIN_STACK_SIZE
	.align		4
.L_1:
        /*000c*/ 	.byte	0x04, 0x12
        /*000e*/ 	.short	(.L_3 - .L_2)
	.align		4
.L_2:
        /*0010*/ 	.word	index@(triton_poi_fused_convolution_0)
        /*0014*/ 	.word	0x00000000


	//----- nvinfo : EIATTR_FRAME_SIZE
	.align		4
.L_3:
        /*0018*/ 	.byte	0x04, 0x11
        /*001a*/ 	.short	(.L_5 - .L_4)
	.align		4
.L_4:
        /*001c*/ 	.word	index@(triton_poi_fused_convolution_0)
        /*0020*/ 	.word	0x00000000


	//----- nvinfo : EIATTR_MIN_STACK_SIZE
	.align		4
.L_5:
        /*0024*/ 	.byte	0x04, 0x12
        /*0026*/ 	.short	(.L_7 - .L_6)
	.align		4
.L_6:
        /*0028*/ 	.word	index@(triton_poi_fused_convolution_0)
        /*002c*/ 	.word	0x00000000
.L_7:


//--------------------- .nv.info.triton_poi_fused_convolution_0 --------------------------
	.section	.nv.info.triton_poi_fused_convolution_0,"",@"SHT_CUDA_INFO"
	.sectionflags	@""
	.align	4


	//----- nvinfo : EIATTR_CUDA_API_VERSION
	.align		4
        /*0000*/ 	.byte	0x04, 0x37
        /*0002*/ 	.short	(.L_9 - .L_8)
.L_8:
        /*0004*/ 	.word	0x0000007c


	//----- nvinfo : EIATTR_KPARAM_INFO
	.align		4
.L_9:
        /*0008*/ 	.byte	0x04, 0x17
        /*000a*/ 	.short	(.L_11 - .L_10)
.L_10:
        /*000c*/ 	.word	0x00000000
        /*0010*/ 	.short	0x0002
        /*0012*/ 	.short	0x0010
        /*0014*/ 	.byte	0x00, 0xf0, 0x11, 0x00


	//----- nvinfo : EIATTR_KPARAM_INFO
	.align		4
.L_11:
        /*0018*/ 	.byte	0x04, 0x17
        /*001a*/ 	.short	(.L_13 - .L_12)
.L_12:
        /*001c*/ 	.word	0x00000000
        /*0020*/ 	.short	0x0001
        /*0022*/ 	.short	0x0008
        /*0024*/ 	.byte	0x00, 0xf4, 0x21, 0x00


	//----- nvinfo : EIATTR_KPARAM_INFO
	.align		4
.L_13:
        /*0028*/ 	.byte	0x04, 0x17
        /*002a*/ 	.short	(.L_15 - .L_14)
.L_14:
        /*002c*/ 	.word	0x00000000
        /*0030*/ 	.short	0x0000
        /*0032*/ 	.short	0x0000
        /*0034*/ 	.byte	0x00, 0xf4, 0x21, 0x00


	//----- nvinfo : EIATTR_SPARSE_MMA_MASK
	.align		4
.L_15:
        /*0038*/ 	.byte	0x03, 0x50
        /*003a*/ 	.short	0x0000


	//----- nvinfo : EIATTR_MAXREG_COUNT
	.align		4
        /*003c*/ 	.byte	0x03, 0x1b
        /*003e*/ 	.short	0x00ff


	//----- nvinfo : EIATTR_EXIT_INSTR_OFFSETS
	.align		4
        /*0040*/ 	.byte	0x04, 0x1c
        /*0042*/ 	.short	(.L_17 - .L_16)


	//   ....[0]....
.L_16:
        /*0044*/ 	.word	0x00000170


	//   ....[1]....
        /*0048*/ 	.word	0x00000190


	//----- nvinfo : EIATTR_REQNTID
	.align		4
.L_17:
        /*004c*/ 	.byte	0x04, 0x10
        /*004e*/ 	.short	(.L_19 - .L_18)
.L_18:
        /*0050*/ 	.word	0x00000020
        /*0054*/ 	.word	0x00000001
        /*0058*/ 	.word	0x00000001


	//----- nvinfo : EIATTR_CBANK_PARAM_SIZE
	.align		4
.L_19:
        /*005c*/ 	.byte	0x03, 0x19
        /*005e*/ 	.short	0x0014


	//----- nvinfo : EIATTR_PARAM_CBANK
	.align		4
        /*0060*/ 	.byte	0x04, 0x0a
        /*0062*/ 	.short	(.L_21 - .L_20)
	.align		4
.L_20:
        /*0064*/ 	.word	index@(.nv.constant0.triton_poi_fused_convolution_0)
        /*0068*/ 	.short	0x0210
        /*006a*/ 	.short	0x0014


	//----- nvinfo : EIATTR_SW_WAR
	.align		4
.L_21:
        /*006c*/ 	.byte	0x04, 0x36
        /*006e*/ 	.short	(.L_23 - .L_22)
.L_22:
        /*0070*/ 	.word	0x00000008
.L_23:


//--------------------- .nv.callgraph             --------------------------
	.section	.nv.callgraph,"",@"SHT_CUDA_CALLGRAPH"
	.align	4
	.sectionentsize	8
	.align		4
        /*0000*/ 	.word	0x00000000
	.align		4
        /*0004*/ 	.word	0xffffffff
	.align		4
        /*0008*/ 	.word	0x00000000
	.align		4
        /*000c*/ 	.word	0xfffffffe
	.align		4
        /*0010*/ 	.word	0x00000000
	.align		4
        /*0014*/ 	.word	0xfffffffd
	.align		4
        /*0018*/ 	.word	0x00000000
	.align		4
        /*001c*/ 	.word	0xfffffffc


//--------------------- .text.triton_poi_fused_convolution_0 --------------------------
	.section	.text.triton_poi_fused_convolution_0,"ax",@progbits
	.align	128
        .global         triton_poi_fused_convolution_0
        .type           triton_poi_fused_convolution_0,@function
        .size           triton_poi_fused_convolution_0,(.L_x_1 - triton_poi_fused_convolution_0)
        .other          triton_poi_fused_convolution_0,@"STO_CUDA_ENTRY STV_DEFAULT"
triton_poi_fused_convolution_0:
.text.triton_poi_fused_convolution_0:
[----:B------:R-:W0:Y:S02]  /*0000*/  LDC R1, c[0x0][0x28] ;  /* 0x00000a00ff017b82 */ /* 0x000e240000000800 */
[----:B------:R-:W1:Y:S01]  /*0010*/  S2R R0, SR_TID.X ;  /* 0x0000000000007919 */ /* 0x000e620000002100 */
[----:B------:R-:W2:Y:S01]  /*0020*/  LDC.64 R2, c[0x0][0x210] ;  /* 0x00008400ff027b82 */ /* 0x000ea20000000a00 */
[----:B------:R-:W-:Y:S01]  /*0030*/  ULDC.64 UR4, c[0x0][0x208] ;  /* 0x0000820000047ab9 */ /* 0x000fe20000000a00 */
[----:B------:R-:W3:Y:S01]  /*0040*/  S2R R7, SR_CTAID.X ;  /* 0x0000000000077919 */ /* 0x000ee20000002500 */
[----:B-1----:R-:W-:Y:S02]  /*0050*/  LOP3.LUT R0, R0, 0x1f, RZ, 0xc0, !PT ;  /* 0x0000001f00007812 */ /* 0x002fe400078ec0ff */
[----:B---3--:R-:W-:-:S03]  /*0060*/  SHF.R.S32.HI R4, RZ, 0x1a, R7 ;  /* 0x0000001aff047819 */ /* 0x008fc60000011407 */
[----:B------:R-:W-:Y:S01]  /*0070*/  IMAD R7, R7, 0x20, R0 ;  /* 0x0000002007077824 */ /* 0x000fe200078e0200 */
[----:B------:R-:W-:-:S03]  /*0080*/  SGXT R0, R4, 0x1 ;  /* 0x000000010400781a */ /* 0x000fc60000000200 */
[C---:B--2---:R-:W-:Y:S01]  /*0090*/  IMAD.WIDE R2, R7.reuse, 0x4, R2 ;  /* 0x0000000407027825 */ /* 0x044fe200078e0202 */
[----:B------:R-:W1:Y:S01]  /*00a0*/  LDC.64 R4, c[0x0][0x218] ;  /* 0x00008600ff047b82 */ /* 0x000e620000000a00 */
[----:B------:R-:W-:Y:S02]  /*00b0*/  ISETP.GE.AND P0, PT, R7, 0x20, PT ;  /* 0x000000200700780c */ /* 0x000fe40003f06270 */
[----:B------:R-:W-:Y:S01]  /*00c0*/  LEA.HI R0, R0, R7, RZ, 0x2 ;  /* 0x0000000700007211 */ /* 0x000fe200078f10ff */
[----:B------:R-:W-:-:S03]  /*00d0*/  IMAD.MOV.U32 R7, RZ, RZ, RZ ;  /* 0x000000ffff077224 */ /* 0x000fc600078e00ff */
[----:B------:R-:W-:-:S04]  /*00e0*/  SHF.R.S32.HI R9, RZ, 0x2, R0 ;  /* 0x00000002ff097819 */ /* 0x000fc80000011400 */
[----:B------:R-:W-:-:S04]  /*00f0*/  LEA.HI R0, R0, R9, RZ, 0x1 ;  /* 0x0000000900007211 */ /* 0x000fc800078f08ff */
[----:B------:R-:W-:-:S05]  /*0100*/  LOP3.LUT R0, R0, 0xfffffffe, RZ, 0xc0, !PT ;  /* 0xfffffffe00007812 */ /* 0x000fca00078ec0ff */
[----:B------:R-:W-:Y:S02]  /*0110*/  IMAD.IADD R9, R9, 0x1, -R0 ;  /* 0x0000000109097824 */ /* 0x000fe400078e0a00 */
[----:B------:R-:W-:Y:S02]  /*0120*/  IMAD.MOV.U32 R0, RZ, RZ, RZ ;  /* 0x000000ffff007224 */ /* 0x000fe400078e00ff */
[----:B-1----:R-:W-:-:S04]  /*0130*/  IMAD.WIDE R4, R9, 0x4, R4 ;  /* 0x0000000409047825 */ /* 0x002fc800078e0204 */
[----:B------:R-:W2:Y:S04]  /*0140*/  @!P0 LDG.E R0, desc[UR4][R2.64] ;  /* 0x0000000402008981 */ /* 0x000ea8000c1e1900 */
[----:B------:R-:W2:Y:S02]  /*0150*/  @!P0 LDG.E.EL R7, desc[UR4][R4.64] ;  /* 0x0000000404078981 */ /* 0x000ea4000c2e1900 */
[----:B--2---:R-:W-:Y:S01]  /*0160*/  FADD R7, R7, R0 ;  /* 0x0000000007077221 */ /* 0x004fe20000000000 */
[----:B------:R-:W-:Y:S06]  /*0170*/  @P0 EXIT ;  /* 0x000000000000094d */ /* 0x000fec0003800000 */
[----:B------:R-:W-:Y:S01]  /*0180*/  STG.E desc[UR4][R2.64], R7 ;  /* 0x0000000702007986 */ /* 0x000fe2000c101904 */
[----:B------:R-:W-:Y:S05]  /*0190*/  EXIT ;  /* 0x000000000000794d */ /* 0x000fea0003800000 */
.L_x_0:
[----:B------:R-:W-:-:S00]  /*01a0*/  BRA `(.L_x_0) ;  /* 0xfffffffc00fc7947 */ /* 0x000fc0000383ffff */
[----:B------:R-:W-:-:S00]  /*01b0*/  NOP ;  /* 0x0000000000007918 */ /* 0x000fc00000000000 */
        /* <DEDUP_REMOVED lines=12> */
.L_x_1:


//--------------------- .nv.constant0.triton_poi_fused_convolution_0 --------------------------
	.section	.nv.constant0.triton_poi_fused_convolution_0,"a",@progbits
	.sectionflags	@""
	.align	4
.nv.constant0.triton_poi_fused_convolution_0:
	.zero		548
